//
// Generated by NVIDIA NVVM Compiler
//
// Compiler Build ID: CL-36424714
// Cuda compilation tools, release 13.0, V13.0.88
// Based on NVVM 20.0.0
//

.version 9.0
.target sm_100
.address_size 64

	// .globl	_Z10checkIndexv
.extern .func  (.param .b32 func_retval0) vprintf
(
	.param .b64 vprintf_param_0,
	.param .b64 vprintf_param_1
)
;
.global .align 1 .b8 $str[85] = {103, 114, 105, 100, 68, 105, 109, 58, 40, 37, 100, 44, 37, 100, 44, 37, 100, 41, 44, 32, 98, 108, 111, 99, 107, 68, 105, 109, 58, 40, 37, 100, 44, 37, 100, 44, 37, 100, 41, 44, 32, 116, 104, 114, 101, 97, 100, 73, 100, 120, 58, 40, 37, 100, 44, 37, 100, 44, 37, 100, 41, 44, 32, 98, 108, 111, 99, 107, 73, 100, 120, 58, 40, 37, 100, 44, 37, 100, 44, 37, 100, 41, 46, 10};

.visible .entry _Z10checkIndexv()
{
	.local .align 16 .b8 	__local_depot0[48];
	.reg .b64 	%SP;
	.reg .b64 	%SPL;
	.reg .b32 	%r<15>;
	.reg .b64 	%rd<5>;

	mov.u64 	%SPL, __local_depot0;
	cvta.local.u64 	%SP, %SPL;
	add.u64 	%rd1, %SP, 0;
	add.u64 	%rd2, %SPL, 0;
	mov.u32 	%r1, %nctaid.x;
	mov.u32 	%r2, %nctaid.y;
	mov.u32 	%r3, %nctaid.z;
	mov.u32 	%r4, %ntid.x;
	mov.u32 	%r5, %ntid.y;
	mov.u32 	%r6, %ntid.z;
	mov.u32 	%r7, %tid.x;
	mov.u32 	%r8, %tid.y;
	mov.u32 	%r9, %tid.z;
	mov.u32 	%r10, %ctaid.x;
	mov.u32 	%r11, %ctaid.y;
	mov.u32 	%r12, %ctaid.z;
	st.local.v4.u32 	[%rd2], {%r1, %r2, %r3, %r4};
	st.local.v4.u32 	[%rd2+16], {%r5, %r6, %r7, %r8};
	st.local.v4.u32 	[%rd2+32], {%r9, %r10, %r11, %r12};
	mov.u64 	%rd3, $str;
	cvta.global.u64 	%rd4, %rd3;
	{ // callseq 0, 0
	.param .b64 param0;
	st.param.b64 	[param0], %rd4;
	.param .b64 param1;
	st.param.b64 	[param1], %rd1;
	.param .b32 retval0;
	call.uni (retval0), 
	vprintf, 
	(
	param0, 
	param1
	);
	ld.param.b32 	%r13, [retval0];
	} // callseq 0
	ret;

}


// ===== COMPILED SASS (sm_100) =====

	.target	sm_100

	.elftype	@"ET_EXEC"


//--------------------- .note.nv.tkinfo           --------------------------
	.section	.note.nv.tkinfo,"",@"SHT_NOTE"
	.sectionflags	@"SHF_NOTE_NV_TKINFO"
	.tkinfo
        /*0018*/ 	.word	0x00000002
        /*0030*/ 	.string	""
        /*0030*/ 	.string	"ptxas"
        /*0030*/ 	.string	"Cuda compilation tools, release 13.0, V13.0.88"
        /*0030*/ 	.string	"Build cuda_13.0.r13.0/compiler.36424714_0"
        /*0030*/ 	.string	"-arch sm_100 -m 64 "



//--------------------- .note.nv.cuinfo           --------------------------
	.section	.note.nv.cuinfo,"",@"SHT_NOTE"
	.sectionflags	@"SHF_NOTE_NV_CUINFO"
        /*0018*/ 	.short	0x0002
        /*001a*/ 	.short	0x0064
        /*001c*/ 	.short	0x0082
	.zero		2


//--------------------- .nv.info                  --------------------------
	.section	.nv.info,"",@"SHT_CUDA_INFO"
	.align	4


	//----- nvinfo : EIATTR_REGCOUNT
	.align		4
        /*0000*/ 	.byte	0x04, 0x2f
        /*0002*/ 	.short	(.L_2 - .L_1)
	.align		4
.L_1:
        /*0004*/ 	.word	index@(_Z10checkIndexv)
        /*0008*/ 	.word	0x00000018


	//----- nvinfo : EIATTR_FRAME_SIZE
	.align		4
.L_2:
        /*000c*/ 	.byte	0x04, 0x11
        /*000e*/ 	.short	(.L_4 - .L_3)
	.align		4
.L_3:
        /*0010*/ 	.word	index@(_Z10checkIndexv)
        /*0014*/ 	.word	0x00000030


	//----- nvinfo : EIATTR_MIN_STACK_SIZE
	.align		4
.L_4:
        /*0018*/ 	.byte	0x04, 0x12
        /*001a*/ 	.short	(.L_6 - .L_5)
	.align		4
.L_5:
        /*001c*/ 	.word	index@(_Z10checkIndexv)
        /*0020*/ 	.word	0x00000030
.L_6:


//--------------------- .nv.compat                --------------------------
	.section	.nv.compat,"",@"SHT_CUDA_COMPAT_INFO"
	.align	4
        /*0000*/ 	.byte	0x02, 0x09, 0x00, 0x00, 0x02, 0x02, 0x01, 0x00, 0x02, 0x05, 0x05, 0x00, 0x03, 0x07, 0x01, 0x01
        /*0010*/ 	.byte	0x02, 0x03, 0x00, 0x00, 0x02, 0x06, 0x01, 0x00, 0x04, 0x0b, 0x08, 0x00, 0x09, 0x00, 0x00, 0x00
        /*0020*/ 	.byte	0x00, 0x00, 0x00, 0x00


//--------------------- .nv.info._Z10checkIndexv  --------------------------
	.section	.nv.info._Z10checkIndexv,"",@"SHT_CUDA_INFO"
	.sectionflags	@""
	.align	4


	//----- nvinfo : EIATTR_CUDA_API_VERSION
	.align		4
        /*0000*/ 	.byte	0x04, 0x37
        /*0002*/ 	.short	(.L_8 - .L_7)
.L_7:
        /*0004*/ 	.word	0x00000082


	//----- nvinfo : EIATTR_SPARSE_MMA_MASK
	.align		4
.L_8:
        /*0008*/ 	.byte	0x03, 0x50
        /*000a*/ 	.short	0x0000


	//----- nvinfo : EIATTR_MAXREG_COUNT
	.align		4
        /*000c*/ 	.byte	0x03, 0x1b
        /*000e*/ 	.short	0x00ff


	//----- nvinfo : EIATTR_EXTERNS
	.align		4
        /*0010*/ 	.byte	0x04, 0x0f
        /*0012*/ 	.short	(.L_10 - .L_9)


	//   ....[0]....
	.align		4
.L_9:
        /*0014*/ 	.word	index@(vprintf)


	//----- nvinfo : EIATTR_MERCURY_ISA_VERSION
	.align		4
.L_10:
        /*0018*/ 	.byte	0x03, 0x5f
        /*001a*/ 	.short	0x0101


	//----- nvinfo : EIATTR_VRC_CTA_INIT_COUNT
	.align		4
        /*001c*/ 	.byte	0x02, 0x4a
	.zero		1
	.zero		1


	//----- nvinfo : EIATTR_SYSCALL_OFFSETS
	.align		4
        /*0020*/ 	.byte	0x04, 0x46
        /*0022*/ 	.short	(.L_12 - .L_11)


	//   ....[0]....
.L_11:
        /*0024*/ 	.word	0x000001b0


	//----- nvinfo : EIATTR_EXIT_INSTR_OFFSETS
	.align		4
.L_12:
        /*0028*/ 	.byte	0x04, 0x1c
        /*002a*/ 	.short	(.L_14 - .L_13)


	//   ....[0]....
.L_13:
        /*002c*/ 	.word	0x000001c0


	//----- nvinfo : EIATTR_SW_WAR
	.align		4
.L_14:
        /*0030*/ 	.byte	0x04, 0x36
        /*0032*/ 	.short	(.L_16 - .L_15)
.L_15:
        /*0034*/ 	.word	0x00000008
.L_16:


//--------------------- .nv.callgraph             --------------------------
	.section	.nv.callgraph,"",@"SHT_CUDA_CALLGRAPH"
	.align	4
	.sectionentsize	8
	.align		4
        /*0000*/ 	.word	0x00000000
	.align		4
        /*0004*/ 	.word	0xffffffff
	.align		4
        /*0008*/ 	.word	index@(_Z10checkIndexv)
	.align		4
        /*000c*/ 	.word	index@(vprintf)
	.align		4
        /*0010*/ 	.word	0x00000000
	.align		4
        /*0014*/ 	.word	0xfffffffe
	.align		4
        /*0018*/ 	.word	0x00000000
	.align		4
        /*001c*/ 	.word	0xfffffffd
	.align		4
        /*0020*/ 	.word	0x00000000
	.align		4
        /*0024*/ 	.word	0xfffffffc


//--------------------- .nv.constant4             --------------------------
	.section	.nv.constant4,"a",@progbits
	.align	8
	.align		8
.nv.constant4:
        /*0000*/ 	.dword	vprintf
	.align		8
        /*0008*/ 	.dword	$str


//--------------------- .text._Z10checkIndexv     --------------------------
	.section	.text._Z10checkIndexv,"ax",@progbits
	.align	128
        .global         _Z10checkIndexv
        .type           _Z10checkIndexv,@function
        .size           _Z10checkIndexv,(.L_x_2 - _Z10checkIndexv)
        .other          _Z10checkIndexv,@"STO_CUDA_ENTRY STV_DEFAULT"
_Z10checkIndexv:
.text._Z10checkIndexv:
[----:B------:R-:W0:Y:S01]  /*0000*/  LDC R1, c[0x0][0x37c] ;  /* 0x0000df00ff017b82 */ /* 0x000e220000000800 */
[----:B------:R-:W1:Y:S01]  /*0010*/  S2R R16, SR_TID.Z ;  /* 0x0000000000107919 */ /* 0x000e620000002300 */
[----:B------:R-:W2:Y:S06]  /*0020*/  LDCU UR5, c[0x0][0x2fc] ;  /* 0x00005f80ff0577ac */ /* 0x000eac0008000800 */
[----:B------:R-:W3:Y:S01]  /*0030*/  LDC R8, c[0x0][0x370] ;  /* 0x0000dc00ff087b82 */ /* 0x000ee20000000800 */
[----:B0-----:R-:W-:Y:S01]  /*0040*/  VIADD R1, R1, 0xffffffd0 ;  /* 0xffffffd001017836 */ /* 0x001fe20000000000 */
[----:B------:R-:W1:Y:S01]  /*0050*/  S2R R17, SR_CTAID.X ;  /* 0x0000000000117919 */ /* 0x000e620000002500 */
[----:B------:R-:W-:Y:S01]  /*0060*/  MOV R0, 0x0 ;  /* 0x0000000000007802 */ /* 0x000fe20000000f00 */
[----:B------:R-:W0:Y:S01]  /*0070*/  LDCU UR4, c[0x0][0x2f8] ;  /* 0x00005f00ff0477ac */ /* 0x000e220008000800 */
[----:B------:R-:W1:Y:S03]  /*0080*/  S2R R18, SR_CTAID.Y ;  /* 0x0000000000127919 */ /* 0x000e660000002600 */
[----:B------:R-:W3:Y:S01]  /*0090*/  LDC R9, c[0x0][0x374] ;  /* 0x0000dd00ff097b82 */ /* 0x000ee20000000800 */
[----:B------:R-:W4:Y:S01]  /*00a0*/  LDCU.64 UR6, c[0x4][0x8] ;  /* 0x01000100ff0677ac */ /* 0x000f220008000a00 */
[----:B------:R-:W1:Y:S01]  /*00b0*/  S2R R19, SR_CTAID.Z ;  /* 0x0000000000137919 */ /* 0x000e620000002700 */
[----:B------:R-:W5:Y:S05]  /*00c0*/  S2R R14, SR_TID.X ;  /* 0x00000000000e7919 */ /* 0x000f6a0000002100 */
[----:B------:R-:W3:Y:S01]  /*00d0*/  LDC R10, c[0x0][0x378] ;  /* 0x0000de00ff0a7b82 */ /* 0x000ee20000000800 */
[----:B------:R-:W5:Y:S01]  /*00e0*/  S2R R15, SR_TID.Y ;  /* 0x00000000000f7919 */ /* 0x000f620000002200 */
[----:B0-----:R-:W-:-:S06]  /*00f0*/  IADD3 R6, P0, PT, R1, UR4, RZ ;  /* 0x0000000401067c10 */ /* 0x001fcc000ff1e0ff */
[----:B------:R-:W3:Y:S01]  /*0100*/  LDC R11, c[0x0][0x360] ;  /* 0x0000d800ff0b7b82 */ /* 0x000ee20000000800 */
[----:B----4-:R-:W-:Y:S01]  /*0110*/  IMAD.U32 R4, RZ, RZ, UR6 ;  /* 0x00000006ff047e24 */ /* 0x010fe2000f8e00ff */
[----:B------:R-:W-:Y:S01]  /*0120*/  MOV R5, UR7 ;  /* 0x0000000700057c02 */ /* 0x000fe20008000f00 */
[----:B--2---:R-:W-:-:S05]  /*0130*/  IMAD.X R7, RZ, RZ, UR5, P0 ;  /* 0x00000005ff077e24 */ /* 0x004fca00080e06ff */
[----:B------:R-:W5:Y:S08]  /*0140*/  LDC R12, c[0x0][0x364] ;  /* 0x0000d900ff0c7b82 */ /* 0x000f700000000800 */
[----:B------:R-:W5:Y:S01]  /*0150*/  LDC R13, c[0x0][0x368] ;  /* 0x0000da00ff0d7b82 */ /* 0x000f620000000800 */
[----:B-1----:R0:W-:Y:S04]  /*0160*/  STL.128 [R1+0x20], R16 ;  /* 0x0000201001007387 */ /* 0x0021e80000100c00 */
[----:B---3--:R0:W-:Y:S03]  /*0170*/  STL.128 [R1], R8 ;  /* 0x0000000801007387 */ /* 0x0081e60000100c00 */
[----:B------:R0:W1:Y:S01]  /*0180*/  LDC.64 R2, c[0x4][R0] ;  /* 0x0100000000027b82 */ /* 0x0000620000000a00 */
[----:B-----5:R0:W-:Y:S02]  /*0190*/  STL.128 [R1+0x10], R12 ;  /* 0x0000100c01007387 */ /* 0x0201e40000100c00 */
[----:B------:R-:W-:-:S07]  /*01a0*/  LEPC R20, `(.L_x_0) ;  /* 0x000000001014794e */ /* 0x000fce0000000000 */
[----:B01----:R-:W-:Y:S05]  /*01b0*/  CALL.ABS.NOINC R2 ;  /* 0x0000000002007343 */ /* 0x003fea0003c00000 */
.L_x_0:
[----:B------:R-:W-:Y:S05]  /*01c0*/  EXIT ;  /* 0x000000000000794d */ /* 0x000fea0003800000 */
.L_x_1:
[----:B------:R-:W-:-:S00]  /*01d0*/  BRA `(.L_x_1) ;  /* 0xfffffffc00fc7947 */ /* 0x000fc0000383ffff */
[----:B------:R-:W-:-:S00]  /*01e0*/  NOP ;  /* 0x0000000000007918 */ /* 0x000fc00000000000 */
        /* <DEDUP_REMOVED lines=9> */
.L_x_2:


//--------------------- .nv.global.init           --------------------------
	.section	.nv.global.init,"aw",@progbits
.nv.global.init:
	.type		$str,@object
	.size		$str,(.L_0 - $str)
$str:
        /*0000*/ 	.byte	0x67, 0x72, 0x69, 0x64, 0x44, 0x69, 0x6d, 0x3a, 0x28, 0x25, 0x64, 0x2c, 0x25, 0x64, 0x2c, 0x25
        /*0010*/ 	.byte	0x64, 0x29, 0x2c, 0x20, 0x62, 0x6c, 0x6f, 0x63, 0x6b, 0x44, 0x69, 0x6d, 0x3a, 0x28, 0x25, 0x64
        /*0020*/ 	.byte	0x2c, 0x25, 0x64, 0x2c, 0x25, 0x64, 0x29, 0x2c, 0x20, 0x74, 0x68, 0x72, 0x65, 0x61, 0x64, 0x49
        /*0030*/ 	.byte	0x64, 0x78, 0x3a, 0x28, 0x25, 0x64, 0x2c, 0x25, 0x64, 0x2c, 0x25, 0x64, 0x29, 0x2c, 0x20, 0x62
        /*0040*/ 	.byte	0x6c, 0x6f, 0x63, 0x6b, 0x49, 0x64, 0x78, 0x3a, 0x28, 0x25, 0x64, 0x2c, 0x25, 0x64, 0x2c, 0x25
        /*0050*/ 	.byte	0x64, 0x29, 0x2e, 0x0a, 0x00
.L_0:


//--------------------- .nv.shared.reserved.0     --------------------------
	.section	.nv.shared.reserved.0,"aw",@nobits
	.weak		__nv_reservedSMEM_offset_0_alias
	.size		__nv_reservedSMEM_offset_0_alias, 0, 64
	.other		__nv_reservedSMEM_offset_0_alias,@"STO_CUDA_RESERVED_SHARED STV_DEFAULT"
__nv_reservedSMEM_offset_0_alias:
	.zero		0
	.zero		64


//--------------------- .nv.constant0._Z10checkIndexv --------------------------
	.section	.nv.constant0._Z10checkIndexv,"a",@progbits
	.sectionflags	@""
	.align	4
.nv.constant0._Z10checkIndexv:
	.zero		896


//--------------------- SYMBOLS --------------------------

	.type		.nv.reservedSmem.offset0,@object
	.size		.nv.reservedSmem.offset0,0x4
	.type		vprintf,@function
